//
// Generated by NVIDIA NVVM Compiler
//
// Compiler Build ID: CL-36424714
// Cuda compilation tools, release 13.0, V13.0.88
// Based on NVVM 20.0.0
//

.version 9.0
.target sm_100
.address_size 64

	// .globl	_Z6printkPi
.extern .func  (.param .b32 func_retval0) vprintf
(
	.param .b64 vprintf_param_0,
	.param .b64 vprintf_param_1
)
;
.global .align 1 .b8 $str[19] = {71, 80, 85, 32, 67, 79, 85, 78, 84, 69, 82, 32, 73, 83, 32, 37, 100, 10};

.visible .entry _Z6printkPi(
	.param .u64 .ptr .align 1 _Z6printkPi_param_0
)
{
	.local .align 8 .b8 	__local_depot0[8];
	.reg .b64 	%SP;
	.reg .b64 	%SPL;
	.reg .b32 	%r<5>;
	.reg .b64 	%rd<7>;

	mov.u64 	%SPL, __local_depot0;
	cvta.local.u64 	%SP, %SPL;
	ld.param.u64 	%rd1, [_Z6printkPi_param_0];
	cvta.to.global.u64 	%rd2, %rd1;
	add.u64 	%rd3, %SP, 0;
	add.u64 	%rd4, %SPL, 0;
	ld.global.u32 	%r1, [%rd2];
	add.s32 	%r2, %r1, 1;
	st.global.u32 	[%rd2], %r2;
	st.local.u32 	[%rd4], %r2;
	mov.u64 	%rd5, $str;
	cvta.global.u64 	%rd6, %rd5;
	{ // callseq 0, 0
	.param .b64 param0;
	st.param.b64 	[param0], %rd6;
	.param .b64 param1;
	st.param.b64 	[param1], %rd3;
	.param .b32 retval0;
	call.uni (retval0), 
	vprintf, 
	(
	param0, 
	param1
	);
	ld.param.b32 	%r3, [retval0];
	} // callseq 0
	ret;

}


// ===== COMPILED SASS (sm_100) =====

	.target	sm_100

	.elftype	@"ET_EXEC"


//--------------------- .note.nv.tkinfo           --------------------------
	.section	.note.nv.tkinfo,"",@"SHT_NOTE"
	.sectionflags	@"SHF_NOTE_NV_TKINFO"
	.tkinfo
        /*0018*/ 	.word	0x00000002
        /*0030*/ 	.string	""
        /*0030*/ 	.string	"ptxas"
        /*0030*/ 	.string	"Cuda compilation tools, release 13.0, V13.0.88"
        /*0030*/ 	.string	"Build cuda_13.0.r13.0/compiler.36424714_0"
        /*0030*/ 	.string	"-arch sm_100 -m 64 "



//--------------------- .note.nv.cuinfo           --------------------------
	.section	.note.nv.cuinfo,"",@"SHT_NOTE"
	.sectionflags	@"SHF_NOTE_NV_CUINFO"
        /*0018*/ 	.short	0x0002
        /*001a*/ 	.short	0x0064
        /*001c*/ 	.short	0x0082
	.zero		2


//--------------------- .nv.info                  --------------------------
	.section	.nv.info,"",@"SHT_CUDA_INFO"
	.align	4


	//----- nvinfo : EIATTR_REGCOUNT
	.align		4
        /*0000*/ 	.byte	0x04, 0x2f
        /*0002*/ 	.short	(.L_2 - .L_1)
	.align		4
.L_1:
        /*0004*/ 	.word	index@(_Z6printkPi)
        /*0008*/ 	.word	0x00000018


	//----- nvinfo : EIATTR_FRAME_SIZE
	.align		4
.L_2:
        /*000c*/ 	.byte	0x04, 0x11
        /*000e*/ 	.short	(.L_4 - .L_3)
	.align		4
.L_3:
        /*0010*/ 	.word	index@(_Z6printkPi)
        /*0014*/ 	.word	0x00000008


	//----- nvinfo : EIATTR_MIN_STACK_SIZE
	.align		4
.L_4:
        /*0018*/ 	.byte	0x04, 0x12
        /*001a*/ 	.short	(.L_6 - .L_5)
	.align		4
.L_5:
        /*001c*/ 	.word	index@(_Z6printkPi)
        /*0020*/ 	.word	0x00000008
.L_6:


//--------------------- .nv.compat                --------------------------
	.section	.nv.compat,"",@"SHT_CUDA_COMPAT_INFO"
	.align	4
        /*0000*/ 	.byte	0x02, 0x09, 0x00, 0x00, 0x02, 0x02, 0x01, 0x00, 0x02, 0x05, 0x05, 0x00, 0x03, 0x07, 0x01, 0x01
        /*0010*/ 	.byte	0x02, 0x03, 0x00, 0x00, 0x02, 0x06, 0x01, 0x00, 0x04, 0x0b, 0x08, 0x00, 0x09, 0x00, 0x00, 0x00
        /*0020*/ 	.byte	0x00, 0x00, 0x00, 0x00


//--------------------- .nv.info._Z6printkPi      --------------------------
	.section	.nv.info._Z6printkPi,"",@"SHT_CUDA_INFO"
	.sectionflags	@""
	.align	4


	//----- nvinfo : EIATTR_CUDA_API_VERSION
	.align		4
        /*0000*/ 	.byte	0x04, 0x37
        /*0002*/ 	.short	(.L_8 - .L_7)
.L_7:
        /*0004*/ 	.word	0x00000082


	//----- nvinfo : EIATTR_KPARAM_INFO
	.align		4
.L_8:
        /*0008*/ 	.byte	0x04, 0x17
        /*000a*/ 	.short	(.L_10 - .L_9)
.L_9:
        /*000c*/ 	.word	0x00000000
        /*0010*/ 	.short	0x0000
        /*0012*/ 	.short	0x0000
        /*0014*/ 	.byte	0x00, 0xf5, 0x21, 0x00


	//----- nvinfo : EIATTR_SPARSE_MMA_MASK
	.align		4
.L_10:
        /*0018*/ 	.byte	0x03, 0x50
        /*001a*/ 	.short	0x0000


	//----- nvinfo : EIATTR_MAXREG_COUNT
	.align		4
        /*001c*/ 	.byte	0x03, 0x1b
        /*001e*/ 	.short	0x00ff


	//----- nvinfo : EIATTR_EXTERNS
	.align		4
        /*0020*/ 	.byte	0x04, 0x0f
        /*0022*/ 	.short	(.L_12 - .L_11)


	//   ....[0]....
	.align		4
.L_11:
        /*0024*/ 	.word	index@(vprintf)


	//----- nvinfo : EIATTR_MERCURY_ISA_VERSION
	.align		4
.L_12:
        /*0028*/ 	.byte	0x03, 0x5f
        /*002a*/ 	.short	0x0101


	//----- nvinfo : EIATTR_VRC_CTA_INIT_COUNT
	.align		4
        /*002c*/ 	.byte	0x02, 0x4a
	.zero		1
	.zero		1


	//----- nvinfo : EIATTR_SYSCALL_OFFSETS
	.align		4
        /*0030*/ 	.byte	0x04, 0x46
        /*0032*/ 	.short	(.L_14 - .L_13)


	//   ....[0]....
.L_13:
        /*0034*/ 	.word	0x00000120


	//----- nvinfo : EIATTR_EXIT_INSTR_OFFSETS
	.align		4
.L_14:
        /*0038*/ 	.byte	0x04, 0x1c
        /*003a*/ 	.short	(.L_16 - .L_15)


	//   ....[0]....
.L_15:
        /*003c*/ 	.word	0x00000130


	//----- nvinfo : EIATTR_CBANK_PARAM_SIZE
	.align		4
.L_16:
        /*0040*/ 	.byte	0x03, 0x19
        /*0042*/ 	.short	0x0008


	//----- nvinfo : EIATTR_PARAM_CBANK
	.align		4
        /*0044*/ 	.byte	0x04, 0x0a
        /*0046*/ 	.short	(.L_18 - .L_17)
	.align		4
.L_17:
        /*0048*/ 	.word	index@(.nv.constant0._Z6printkPi)
        /*004c*/ 	.short	0x0380
        /*004e*/ 	.short	0x0008


	//----- nvinfo : EIATTR_SW_WAR
	.align		4
.L_18:
        /*0050*/ 	.byte	0x04, 0x36
        /*0052*/ 	.short	(.L_20 - .L_19)
.L_19:
        /*0054*/ 	.word	0x00000008
.L_20:


//--------------------- .nv.callgraph             --------------------------
	.section	.nv.callgraph,"",@"SHT_CUDA_CALLGRAPH"
	.align	4
	.sectionentsize	8
	.align		4
        /*0000*/ 	.word	0x00000000
	.align		4
        /*0004*/ 	.word	0xffffffff
	.align		4
        /*0008*/ 	.word	index@(_Z6printkPi)
	.align		4
        /*000c*/ 	.word	index@(vprintf)
	.align		4
        /*0010*/ 	.word	0x00000000
	.align		4
        /*0014*/ 	.word	0xfffffffe
	.align		4
        /*0018*/ 	.word	0x00000000
	.align		4
        /*001c*/ 	.word	0xfffffffd
	.align		4
        /*0020*/ 	.word	0x00000000
	.align		4
        /*0024*/ 	.word	0xfffffffc


//--------------------- .nv.constant4             --------------------------
	.section	.nv.constant4,"a",@progbits
	.align	8
	.align		8
.nv.constant4:
        /*0000*/ 	.dword	vprintf
	.align		8
        /*0008*/ 	.dword	$str


//--------------------- .text._Z6printkPi         --------------------------
	.section	.text._Z6printkPi,"ax",@progbits
	.align	128
        .global         _Z6printkPi
        .type           _Z6printkPi,@function
        .size           _Z6printkPi,(.L_x_2 - _Z6printkPi)
        .other          _Z6printkPi,@"STO_CUDA_ENTRY STV_DEFAULT"
_Z6printkPi:
.text._Z6printkPi:
[----:B------:R-:W0:Y:S08]  /*0000*/  LDC R1, c[0x0][0x37c] ;  /* 0x0000df00ff017b82 */ /* 0x000e300000000800 */
[----:B------:R-:W1:Y:S01]  /*0010*/  LDC.64 R2, c[0x0][0x380] ;  /* 0x0000e000ff027b82 */ /* 0x000e620000000a00 */
[----:B------:R-:W1:Y:S01]  /*0020*/  LDCU.64 UR4, c[0x0][0x358] ;  /* 0x00006b00ff0477ac */ /* 0x000e620008000a00 */
[----:B0-----:R-:W-:Y:S01]  /*0030*/  VIADD R1, R1, 0xfffffff8 ;  /* 0xfffffff801017836 */ /* 0x001fe20000000000 */
[----:B------:R-:W0:Y:S01]  /*0040*/  LDCU UR6, c[0x0][0x2f8] ;  /* 0x00005f00ff0677ac */ /* 0x000e220008000800 */
[----:B------:R-:W2:Y:S01]  /*0050*/  LDCU.64 UR8, c[0x4][0x8] ;  /* 0x01000100ff0877ac */ /* 0x000ea20008000a00 */
[----:B-1----:R-:W3:Y:S01]  /*0060*/  LDG.E R0, desc[UR4][R2.64] ;  /* 0x0000000402007981 */ /* 0x002ee2000c1e1900 */
[----:B------:R-:W-:-:S02]  /*0070*/  MOV R8, 0x0 ;  /* 0x0000000000087802 */ /* 0x000fc40000000f00 */
[----:B0-----:R-:W-:Y:S01]  /*0080*/  IADD3 R6, P0, PT, R1, UR6, RZ ;  /* 0x0000000601067c10 */ /* 0x001fe2000ff1e0ff */
[----:B--2---:R-:W-:Y:S01]  /*0090*/  IMAD.U32 R5, RZ, RZ, UR9 ;  /* 0x00000009ff057e24 */ /* 0x004fe2000f8e00ff */
[----:B------:R-:W-:Y:S02]  /*00a0*/  MOV R4, UR8 ;  /* 0x0000000800047c02 */ /* 0x000fe40008000f00 */
[----:B------:R-:W0:Y:S01]  /*00b0*/  LDC.64 R8, c[0x4][R8] ;  /* 0x0100000008087b82 */ /* 0x000e220000000a00 */
[----:B---3--:R-:W-:-:S05]  /*00c0*/  VIADD R0, R0, 0x1 ;  /* 0x0000000100007836 */ /* 0x008fca0000000000 */
[----:B------:R1:W-:Y:S04]  /*00d0*/  STL [R1], R0 ;  /* 0x0000000001007387 */ /* 0x0003e80000100800 */
[----:B------:R1:W-:Y:S01]  /*00e0*/  STG.E desc[UR4][R2.64], R0 ;  /* 0x0000000002007986 */ /* 0x0003e2000c101904 */
[----:B------:R-:W2:Y:S02]  /*00f0*/  LDCU UR4, c[0x0][0x2fc] ;  /* 0x00005f80ff0477ac */ /* 0x000ea40008000800 */
[----:B012---:R-:W-:-:S07]  /*0100*/  IADD3.X R7, PT, PT, RZ, UR4, RZ, P0, !PT ;  /* 0x00000004ff077c10 */ /* 0x007fce00087fe4ff */
[----:B------:R-:W-:-:S07]  /*0110*/  LEPC R20, `(.L_x_0) ;  /* 0x000000001014794e */ /* 0x000fce0000000000 */
[----:B------:R-:W-:Y:S05]  /*0120*/  CALL.ABS.NOINC R8 ;  /* 0x0000000008007343 */ /* 0x000fea0003c00000 */
.L_x_0:
[----:B------:R-:W-:Y:S05]  /*0130*/  EXIT ;  /* 0x000000000000794d */ /* 0x000fea0003800000 */
.L_x_1:
[----:B------:R-:W-:-:S00]  /*0140*/  BRA `(.L_x_1) ;  /* 0xfffffffc00fc7947 */ /* 0x000fc0000383ffff */
[----:B------:R-:W-:-:S00]  /*0150*/  NOP ;  /* 0x0000000000007918 */ /* 0x000fc00000000000 */
        /* <DEDUP_REMOVED lines=10> */
.L_x_2:


//--------------------- .nv.global.init           --------------------------
	.section	.nv.global.init,"aw",@progbits
.nv.global.init:
	.type		$str,@object
	.size		$str,(.L_0 - $str)
$str:
        /*0000*/ 	.byte	0x47, 0x50, 0x55, 0x20, 0x43, 0x4f, 0x55, 0x4e, 0x54, 0x45, 0x52, 0x20, 0x49, 0x53, 0x20, 0x25
        /*0010*/ 	.byte	0x64, 0x0a, 0x00
.L_0:


//--------------------- .nv.shared.reserved.0     --------------------------
	.section	.nv.shared.reserved.0,"aw",@nobits
	.weak		__nv_reservedSMEM_offset_0_alias
	.size		__nv_reservedSMEM_offset_0_alias, 0, 64
	.other		__nv_reservedSMEM_offset_0_alias,@"STO_CUDA_RESERVED_SHARED STV_DEFAULT"
__nv_reservedSMEM_offset_0_alias:
	.zero		0
	.zero		64


//--------------------- .nv.constant0._Z6printkPi --------------------------
	.section	.nv.constant0._Z6printkPi,"a",@progbits
	.sectionflags	@""
	.align	4
.nv.constant0._Z6printkPi:
	.zero		904


//--------------------- SYMBOLS --------------------------

	.type		.nv.reservedSmem.offset0,@object
	.size		.nv.reservedSmem.offset0,0x4
	.type		vprintf,@function
